	.headerflags	@"EF_CUDA_TEXMODE_UNIFIED EF_CUDA_64BIT_ADDRESS EF_CUDA_ACCELERATORS EF_CUDA_SM90 EF_CUDA_VIRTUAL_SM(EF_CUDA_SM90)"
	.elftype	@"ET_EXEC"


//--------------------- .nv.info                  --------------------------
	.section	.nv.info,"",@"SHT_CUDA_INFO"
	.align	4


	//----- nvinfo : EIATTR_REGCOUNT
	.align		4
        /*0000*/ 	.byte	0x04, 0x2f
        /*0002*/ 	.short	(.L_1 - .L_0)
	.align		4
.L_0:
        /*0004*/ 	.word	index@(triton_poi_fused__softmax_mul_2)
        /*0008*/ 	.word	0x0000001e


	//----- nvinfo : EIATTR_MIN_STACK_SIZE
	.align		4
.L_1:
        /*000c*/ 	.byte	0x04, 0x12
        /*000e*/ 	.short	(.L_3 - .L_2)
	.align		4
.L_2:
        /*0010*/ 	.word	index@(triton_poi_fused__softmax_mul_2)
        /*0014*/ 	.word	0x00000000


	//----- nvinfo : EIATTR_FRAME_SIZE
	.align		4
.L_3:
        /*0018*/ 	.byte	0x04, 0x11
        /*001a*/ 	.short	(.L_5 - .L_4)
	.align		4
.L_4:
        /*001c*/ 	.word	index@(triton_poi_fused__softmax_mul_2)
        /*0020*/ 	.word	0x00000000


	//----- nvinfo : EIATTR_MIN_STACK_SIZE
	.align		4
.L_5:
        /*0024*/ 	.byte	0x04, 0x12
        /*0026*/ 	.short	(.L_7 - .L_6)
	.align		4
.L_6:
        /*0028*/ 	.word	index@(triton_poi_fused__softmax_mul_2)
        /*002c*/ 	.word	0x00000000
.L_7:


//--------------------- .nv.info.triton_poi_fused__softmax_mul_2 --------------------------
	.section	.nv.info.triton_poi_fused__softmax_mul_2,"",@"SHT_CUDA_INFO"
	.sectionflags	@""
	.align	4


	//----- nvinfo : EIATTR_CUDA_API_VERSION
	.align		4
        /*0000*/ 	.byte	0x04, 0x37
        /*0002*/ 	.short	(.L_9 - .L_8)
.L_8:
        /*0004*/ 	.word	0x0000007c


	//----- nvinfo : EIATTR_KPARAM_INFO
	.align		4
.L_9:
        /*0008*/ 	.byte	0x04, 0x17
        /*000a*/ 	.short	(.L_11 - .L_10)
.L_10:
        /*000c*/ 	.word	0x00000000
        /*0010*/ 	.short	0x0006
        /*0012*/ 	.short	0x0030
        /*0014*/ 	.byte	0x00, 0xf0, 0x11, 0x00


	//----- nvinfo : EIATTR_KPARAM_INFO
	.align		4
.L_11:
        /*0018*/ 	.byte	0x04, 0x17
        /*001a*/ 	.short	(.L_13 - .L_12)
.L_12:
        /*001c*/ 	.word	0x00000000
        /*0020*/ 	.short	0x0005
        /*0022*/ 	.short	0x0028
        /*0024*/ 	.byte	0x00, 0xf4, 0x21, 0x00


	//----- nvinfo : EIATTR_KPARAM_INFO
	.align		4
.L_13:
        /*0028*/ 	.byte	0x04, 0x17
        /*002a*/ 	.short	(.L_15 - .L_14)
.L_14:
        /*002c*/ 	.word	0x00000000
        /*0030*/ 	.short	0x0004
        /*0032*/ 	.short	0x0020
        /*0034*/ 	.byte	0x00, 0xf4, 0x21, 0x00


	//----- nvinfo : EIATTR_KPARAM_INFO
	.align		4
.L_15:
        /*0038*/ 	.byte	0x04, 0x17
        /*003a*/ 	.short	(.L_17 - .L_16)
.L_16:
        /*003c*/ 	.word	0x00000000
        /*0040*/ 	.short	0x0003
        /*0042*/ 	.short	0x0018
        /*0044*/ 	.byte	0x00, 0xf4, 0x21, 0x00


	//----- nvinfo : EIATTR_KPARAM_INFO
	.align		4
.L_17:
        /*0048*/ 	.byte	0x04, 0x17
        /*004a*/ 	.short	(.L_19 - .L_18)
.L_18:
        /*004c*/ 	.word	0x00000000
        /*0050*/ 	.short	0x0002
        /*0052*/ 	.short	0x0010
        /*0054*/ 	.byte	0x00, 0xf4, 0x21, 0x00


	//----- nvinfo : EIATTR_KPARAM_INFO
	.align		4
.L_19:
        /*0058*/ 	.byte	0x04, 0x17
        /*005a*/ 	.short	(.L_21 - .L_20)
.L_20:
        /*005c*/ 	.word	0x00000000
        /*0060*/ 	.short	0x0001
        /*0062*/ 	.short	0x0008
        /*0064*/ 	.byte	0x00, 0xf4, 0x21, 0x00


	//----- nvinfo : EIATTR_KPARAM_INFO
	.align		4
.L_21:
        /*0068*/ 	.byte	0x04, 0x17
        /*006a*/ 	.short	(.L_23 - .L_22)
.L_22:
        /*006c*/ 	.word	0x00000000
        /*0070*/ 	.short	0x0000
        /*0072*/ 	.short	0x0000
        /*0074*/ 	.byte	0x00, 0xf4, 0x21, 0x00


	//----- nvinfo : EIATTR_SPARSE_MMA_MASK
	.align		4
.L_23:
        /*0078*/ 	.byte	0x03, 0x50
        /*007a*/ 	.short	0x0000


	//----- nvinfo : EIATTR_MAXREG_COUNT
	.align		4
        /*007c*/ 	.byte	0x03, 0x1b
        /*007e*/ 	.short	0x00ff


	//----- nvinfo : EIATTR_EXIT_INSTR_OFFSETS
	.align		4
        /*0080*/ 	.byte	0x04, 0x1c
        /*0082*/ 	.short	(.L_25 - .L_24)


	//   ....[0]....
.L_24:
        /*0084*/ 	.word	0x000008f0


	//   ....[1]....
        /*0088*/ 	.word	0x00000910


	//----- nvinfo : EIATTR_REQNTID
	.align		4
.L_25:
        /*008c*/ 	.byte	0x04, 0x10
        /*008e*/ 	.short	(.L_27 - .L_26)
.L_26:
        /*0090*/ 	.word	0x00000020
        /*0094*/ 	.word	0x00000001
        /*0098*/ 	.word	0x00000001


	//----- nvinfo : EIATTR_CBANK_PARAM_SIZE
	.align		4
.L_27:
        /*009c*/ 	.byte	0x03, 0x19
        /*009e*/ 	.short	0x0034


	//----- nvinfo : EIATTR_PARAM_CBANK
	.align		4
        /*00a0*/ 	.byte	0x04, 0x0a
        /*00a2*/ 	.short	(.L_29 - .L_28)
	.align		4
.L_28:
        /*00a4*/ 	.word	index@(.nv.constant0.triton_poi_fused__softmax_mul_2)
        /*00a8*/ 	.short	0x0210
        /*00aa*/ 	.short	0x0034


	//----- nvinfo : EIATTR_SW_WAR
	.align		4
.L_29:
        /*00ac*/ 	.byte	0x04, 0x36
        /*00ae*/ 	.short	(.L_31 - .L_30)
.L_30:
        /*00b0*/ 	.word	0x00000008
.L_31:


//--------------------- .nv.callgraph             --------------------------
	.section	.nv.callgraph,"",@"SHT_CUDA_CALLGRAPH"
	.align	4
	.sectionentsize	8
	.align		4
        /*0000*/ 	.word	0x00000000
	.align		4
        /*0004*/ 	.word	0xffffffff
	.align		4
        /*0008*/ 	.word	0x00000000
	.align		4
        /*000c*/ 	.word	0xfffffffe
	.align		4
        /*0010*/ 	.word	0x00000000
	.align		4
        /*0014*/ 	.word	0xfffffffd
	.align		4
        /*0018*/ 	.word	0x00000000
	.align		4
        /*001c*/ 	.word	0xfffffffc


//--------------------- .text.triton_poi_fused__softmax_mul_2 --------------------------
	.section	.text.triton_poi_fused__softmax_mul_2,"ax",@progbits
	.align	128
        .global         triton_poi_fused__softmax_mul_2
        .type           triton_poi_fused__softmax_mul_2,@function
        .size           triton_poi_fused__softmax_mul_2,(.L_x_1 - triton_poi_fused__softmax_mul_2)
        .other          triton_poi_fused__softmax_mul_2,@"STO_CUDA_ENTRY STV_DEFAULT"
triton_poi_fused__softmax_mul_2:
.text.triton_poi_fused__softmax_mul_2:
[----:B------:R-:W0:Y:S01]  /*0000*/  LDC R1, c[0x0][0x28] ;  /* 0x00000a00ff017b82 */ /* 0x000e220000000800 */
[----:B------:R-:W1:Y:S07]  /*0010*/  S2R R0, SR_TID.X ;  /* 0x0000000000007919 */ /* 0x000e6e0000002100 */
[----:B------:R-:W2:Y:S01]  /*0020*/  LDC.64 R8, c[0x0][0x210] ;  /* 0x00008400ff087b82 */ /* 0x000ea20000000a00 */
[----:B------:R-:W-:Y:S01]  /*0030*/  CS2R R24, SRZ ;  /* 0x0000000000187805 */ /* 0x000fe2000001ff00 */
[----:B------:R-:W-:Y:S01]  /*0040*/  ULDC.64 UR4, c[0x0][0x208] ;  /* 0x0000820000047ab9 */ /* 0x000fe20000000a00 */
[----:B------:R-:W3:Y:S05]  /*0050*/  S2R R3, SR_CTAID.X ;  /* 0x0000000000037919 */ /* 0x000eea0000002500 */
[----:B------:R-:W4:Y:S08]  /*0060*/  LDC.64 R6, c[0x0][0x218] ;  /* 0x00008600ff067b82 */ /* 0x000f300000000a00 */
[----:B------:R-:W5:Y:S01]  /*0070*/  LDC.64 R4, c[0x0][0x220] ;  /* 0x00008800ff047b82 */ /* 0x000f620000000a00 */
[----:B-1----:R-:W-:-:S04]  /*0080*/  SHF.L.U32 R0, R0, 0x1, RZ ;  /* 0x0000000100007819 */ /* 0x002fc800000006ff */
[----:B------:R-:W-:Y:S02]  /*0090*/  LOP3.LUT R0, R0, 0x3e, RZ, 0xc0, !PT ;  /* 0x0000003e00007812 */ /* 0x000fe400078ec0ff */
[----:B---3--:R-:W-:Y:S02]  /*00a0*/  SHF.R.S32.HI R11, RZ, 0x19, R3 ;  /* 0x00000019ff0b7819 */ /* 0x008fe40000011403 */
[----:B------:R-:W-:Y:S02]  /*00b0*/  LEA R0, R3, R0, 0x6 ;  /* 0x0000000003007211 */ /* 0x000fe400078e30ff */
[----:B------:R-:W-:Y:S02]  /*00c0*/  SGXT R11, R11, 0x1 ;  /* 0x000000010b0b781a */ /* 0x000fe40000000200 */
[----:B------:R-:W-:Y:S02]  /*00d0*/  ISETP.GE.AND P0, PT, R0, 0x40, PT ;  /* 0x000000400000780c */ /* 0x000fe40003f06270 */
[----:B------:R-:W-:-:S02]  /*00e0*/  LEA.HI R2, R11, R0, RZ, 0x2 ;  /* 0x000000000b027211 */ /* 0x000fc400078f10ff */
[-C--:B------:R-:W-:Y:S02]  /*00f0*/  LEA.HI R10, R11, R0.reuse, RZ, 0x4 ;  /* 0x000000000b0a7211 */ /* 0x080fe400078f20ff */
[----:B------:R-:W-:Y:S02]  /*0100*/  LOP3.LUT R3, R2, 0xfffffffc, RZ, 0xc0, !PT ;  /* 0xfffffffc02037812 */ /* 0x000fe400078ec0ff */
[----:B------:R-:W-:Y:S02]  /*0110*/  LOP3.LUT R10, R10, 0xfffffff0, RZ, 0xc0, !PT ;  /* 0xfffffff00a0a7812 */ /* 0x000fe400078ec0ff */
[----:B------:R-:W-:Y:S02]  /*0120*/  IADD3 R3, R0, -R3, RZ ;  /* 0x8000000300037210 */ /* 0x000fe40007ffe0ff */
[----:B------:R-:W-:Y:S02]  /*0130*/  LEA R23, R0, R0, 0x1 ;  /* 0x0000000000177211 */ /* 0x000fe400078e08ff */
[----:B------:R-:W-:-:S02]  /*0140*/  LEA R15, R3, R3, 0x1 ;  /* 0x00000003030f7211 */ /* 0x000fc400078e08ff */
[----:B------:R-:W-:Y:S01]  /*0150*/  IADD3 R27, R3, R10, RZ ;  /* 0x0000000a031b7210 */ /* 0x000fe20007ffe0ff */
[----:B--2---:R-:W-:Y:S01]  /*0160*/  IMAD.WIDE R12, R23, 0x4, R8 ;  /* 0x00000004170c7825 */ /* 0x004fe200078e0208 */
[----:B------:R-:W-:Y:S02]  /*0170*/  IADD3 R20, R0, 0x1, RZ ;  /* 0x0000000100147810 */ /* 0x000fe40007ffe0ff */
[----:B------:R-:W-:Y:S01]  /*0180*/  CS2R R2, SRZ ;  /* 0x0000000000027805 */ /* 0x000fe2000001ff00 */
[----:B----4-:R-:W-:Y:S01]  /*0190*/  IMAD.WIDE R14, R15, 0x4, R6 ;  /* 0x000000040f0e7825 */ /* 0x010fe200078e0206 */
[----:B------:R1:W2:Y:S01]  /*01a0*/  @!P0 LDG.E.EL R24, desc[UR4][R12.64] ;  /* 0x000000040c188981 */ /* 0x0002a2000c2e1900 */
[----:B------:R-:W-:Y:S02]  /*01b0*/  LEA.HI R18, R11, R20, RZ, 0x2 ;  /* 0x000000140b127211 */ /* 0x000fe400078f10ff */
[----:B-----5:R-:W-:Y:S01]  /*01c0*/  IMAD.WIDE R16, R27, 0x4, R4 ;  /* 0x000000041b107825 */ /* 0x020fe200078e0204 */
[----:B------:R-:W2:Y:S01]  /*01d0*/  @!P0 LDG.E.EL R25, desc[UR4][R14.64] ;  /* 0x000000040e198981 */ /* 0x000ea2000c2e1900 */
[----:B------:R-:W-:-:S02]  /*01e0*/  IADD3 R19, R27, 0x4, RZ ;  /* 0x000000041b137810 */ /* 0x000fc40007ffe0ff */
[----:B------:R-:W-:Y:S01]  /*01f0*/  LOP3.LUT R21, R18, 0xfffffffc, RZ, 0xc0, !PT ;  /* 0xfffffffc12157812 */ /* 0x000fe200078ec0ff */
[----:B------:R3:W4:Y:S01]  /*0200*/  @!P0 LDG.E.EL.64 R2, desc[UR4][R16.64] ;  /* 0x0000000410028981 */ /* 0x000722000c2e1b00 */
[----:B------:R-:W-:Y:S01]  /*0210*/  CS2R R10, SRZ ;  /* 0x00000000000a7805 */ /* 0x000fe2000001ff00 */
[--C-:B------:R-:W-:Y:S01]  /*0220*/  IMAD.WIDE R18, R19, 0x4, R4.reuse ;  /* 0x0000000413127825 */ /* 0x100fe200078e0204 */
[----:B------:R-:W-:Y:S02]  /*0230*/  IADD3 R22, R20, -R21, RZ ;  /* 0x8000001514167210 */ /* 0x000fe40007ffe0ff */
[----:B------:R-:W-:Y:S02]  /*0240*/  IADD3 R21, R27, 0x8, RZ ;  /* 0x000000081b157810 */ /* 0x000fe40007ffe0ff */
[----:B------:R5:W4:Y:S01]  /*0250*/  @!P0 LDG.E.EL.64 R10, desc[UR4][R18.64] ;  /* 0x00000004120a8981 */ /* 0x000b22000c2e1b00 */
[----:B-1----:R-:W-:Y:S02]  /*0260*/  CS2R R12, SRZ ;  /* 0x00000000000c7805 */ /* 0x002fe4000001ff00 */
[----:B---3--:R-:W-:Y:S01]  /*0270*/  LEA R17, R22, R22, 0x1 ;  /* 0x0000001616117211 */ /* 0x008fe200078e08ff */
[----:B------:R-:W-:Y:S01]  /*0280*/  IMAD.WIDE R20, R21, 0x4, R4 ;  /* 0x0000000415147825 */ /* 0x000fe200078e0204 */
[----:B------:R-:W-:-:S03]  /*0290*/  IADD3 R15, R23, 0x3, RZ ;  /* 0x00000003170f7810 */ /* 0x000fc60007ffe0ff */
[----:B------:R-:W-:Y:S01]  /*02a0*/  IMAD.WIDE R16, R17, 0x4, R6 ;  /* 0x0000000411107825 */ /* 0x000fe200078e0206 */
[----:B------:R-:W-:Y:S01]  /*02b0*/  HFMA2.MMA R7, -RZ, RZ, 0, 0 ;  /* 0x00000000ff077435 */ /* 0x000fe200000001ff */
[----:B------:R-:W3:Y:S01]  /*02c0*/  @!P0 LDG.E.EL.64 R12, desc[UR4][R20.64] ;  /* 0x00000004140c8981 */ /* 0x000ee2000c2e1b00 */
[----:B------:R-:W-:Y:S01]  /*02d0*/  MOV R22, RZ ;  /* 0x000000ff00167202 */ /* 0x000fe20000000f00 */
[----:B------:R-:W-:Y:S01]  /*02e0*/  IMAD.WIDE R14, R15, 0x4, R8 ;  /* 0x000000040f0e7825 */ /* 0x000fe200078e0208 */
[----:B0----5:R-:W-:Y:S02]  /*02f0*/  IADD3 R19, R27, 0xc, RZ ;  /* 0x0000000c1b137810 */ /* 0x021fe40007ffe0ff */
[----:B------:R-:W-:Y:S02]  /*0300*/  CS2R R8, SRZ ;  /* 0x0000000000087805 */ /* 0x000fe4000001ff00 */
[----:B------:R-:W5:Y:S04]  /*0310*/  @!P0 LDG.E.EL R22, desc[UR4][R16.64] ;  /* 0x0000000410168981 */ /* 0x000f68000c2e1900 */
[----:B------:R3:W5:Y:S01]  /*0320*/  @!P0 LDG.E.EL R7, desc[UR4][R14.64] ;  /* 0x000000040e078981 */ /* 0x000762000c2e1900 */
[----:B------:R-:W-:-:S05]  /*0330*/  IMAD.WIDE R18, R19, 0x4, R4 ;  /* 0x0000000413127825 */ /* 0x000fca00078e0204 */
[----:B------:R-:W5:Y:S01]  /*0340*/  @!P0 LDG.E.EL.64 R8, desc[UR4][R18.64] ;  /* 0x0000000412088981 */ /* 0x000f62000c2e1b00 */
[----:B--2---:R-:W-:-:S04]  /*0350*/  FADD R6, R25, R24 ;  /* 0x0000001819067221 */ /* 0x004fc80000000000 */
[----:B----4-:R-:W-:-:S05]  /*0360*/  FMUL R4, R6, R2 ;  /* 0x0000000206047220 */ /* 0x010fca0000400000 */
[----:B------:R-:W-:Y:S01]  /*0370*/  FSETP.NAN.AND P2, PT, R4, R4, PT ;  /* 0x000000040400720b */ /* 0x000fe20003f48000 */
[----:B------:R-:W-:-:S05]  /*0380*/  FMUL R5, R6, R10 ;  /* 0x0000000a06057220 */ /* 0x000fca0000400000 */
[----:B------:R-:W-:Y:S01]  /*0390*/  FSETP.GT.AND P1, PT, R4, R5, PT ;  /* 0x000000050400720b */ /* 0x000fe20003f24000 */
[----:B---3--:R-:W-:-:S06]  /*03a0*/  FMUL R15, R6, R12 ;  /* 0x0000000c060f7220 */ /* 0x008fcc0000400000 */
[----:B------:R-:W-:-:S04]  /*03b0*/  @!P2 FSEL R4, R4, R5, P1 ;  /* 0x000000050404a208 */ /* 0x000fc80000800000 */
[----:B------:R-:W-:Y:S01]  /*03c0*/  FSETP.GT.AND P1, PT, R4, R15, PT ;  /* 0x0000000f0400720b */ /* 0x000fe20003f24000 */
[----:B-----5:R-:W-:Y:S01]  /*03d0*/  FADD R7, R22, R7 ;  /* 0x0000000716077221 */ /* 0x020fe20000000000 */
[----:B------:R-:W-:-:S03]  /*03e0*/  FSETP.NAN.AND P3, PT, R4, R4, PT ;  /* 0x000000040400720b */ /* 0x000fc60003f68000 */
[----:B------:R-:W-:Y:S01]  /*03f0*/  FMUL R5, R7, R3 ;  /* 0x0000000307057220 */ /* 0x000fe20000400000 */
[----:B------:R-:W-:-:S07]  /*0400*/  FMUL R17, R6, R8 ;  /* 0x0000000806117220 */ /* 0x000fce0000400000 */
[----:B------:R-:W-:Y:S02]  /*0410*/  @!P1 FSEL R4, R4, R15, P3 ;  /* 0x0000000f04049208 */ /* 0x000fe40001800000 */
[----:B------:R-:W-:Y:S01]  /*0420*/  FSETP.NAN.AND P2, PT, R5, R5, PT ;  /* 0x000000050500720b */ /* 0x000fe20003f48000 */
[C---:B------:R-:W-:Y:S01]  /*0430*/  FMUL R14, R7.reuse, R11 ;  /* 0x0000000b070e7220 */ /* 0x040fe20000400000 */
[----:B------:R-:W-:Y:S01]  /*0440*/  FSETP.GT.AND P3, PT, R4, R17, PT ;  /* 0x000000110400720b */ /* 0x000fe20003f64000 */
[----:B------:R-:W-:-:S03]  /*0450*/  FMUL R16, R7, R13 ;  /* 0x0000000d07107220 */ /* 0x000fc60000400000 */
[----:B------:R-:W-:-:S07]  /*0460*/  FSETP.GT.AND P1, PT, R5, R14, PT ;  /* 0x0000000e0500720b */ /* 0x000fce0003f24000 */
[----:B------:R-:W-:Y:S02]  /*0470*/  @!P2 FSEL R5, R5, R14, P1 ;  /* 0x0000000e0505a208 */ /* 0x000fe40000800000 */
[C---:B------:R-:W-:Y:S02]  /*0480*/  FSETP.NAN.AND P2, PT, R4.reuse, R4, PT ;  /* 0x000000040400720b */ /* 0x040fe40003f48000 */
[C---:B------:R-:W-:Y:S02]  /*0490*/  FSETP.GT.AND P1, PT, R5.reuse, R16, PT ;  /* 0x000000100500720b */ /* 0x040fe40003f24000 */
[----:B------:R-:W-:Y:S02]  /*04a0*/  @!P3 FSEL R4, R4, R17, P2 ;  /* 0x000000110404b208 */ /* 0x000fe40001000000 */
[----:B------:R-:W-:-:S03]  /*04b0*/  FSETP.NAN.AND P2, PT, R5, R5, PT ;  /* 0x000000050500720b */ /* 0x000fc60003f48000 */
[C-C-:B------:R-:W-:Y:S01]  /*04c0*/  FFMA R2, R6.reuse, R2, -R4.reuse ;  /* 0x0000000206027223 */ /* 0x140fe20000000804 */
[----:B------:R-:W-:-:S03]  /*04d0*/  FFMA R10, R6, R10, -R4 ;  /* 0x0000000a060a7223 */ /* 0x000fc60000000804 */
[----:B------:R-:W-:Y:S01]  /*04e0*/  FMUL R14, R2, 1.4426950216293334961 ;  /* 0x3fb8aa3b020e7820 */ /* 0x000fe20000400000 */
[----:B------:R-:W-:Y:S01]  /*04f0*/  FMUL R2, R7, R9 ;  /* 0x0000000907027220 */ /* 0x000fe20000400000 */
[----:B------:R-:W-:Y:S01]  /*0500*/  @!P1 FSEL R5, R5, R16, P2 ;  /* 0x0000001005059208 */ /* 0x000fe20001000000 */
[----:B------:R-:W-:Y:S02]  /*0510*/  FMUL R10, R10, 1.4426950216293334961 ;  /* 0x3fb8aa3b0a0a7820 */ /* 0x000fe40000400000 */
[----:B------:R-:W-:Y:S02]  /*0520*/  FSETP.GEU.AND P6, PT, R14, -126, PT ;  /* 0xc2fc00000e00780b */ /* 0x000fe40003fce000 */
[C---:B------:R-:W-:Y:S02]  /*0530*/  FSETP.GT.AND P1, PT, R5.reuse, R2, PT ;  /* 0x000000020500720b */ /* 0x040fe40003f24000 */
[----:B------:R-:W-:Y:S02]  /*0540*/  FSETP.GEU.AND P5, PT, R10, -126, PT ;  /* 0xc2fc00000a00780b */ /* 0x000fe40003fae000 */
[----:B------:R-:W-:Y:S01]  /*0550*/  FSETP.NAN.AND P2, PT, R5, R5, PT ;  /* 0x000000050500720b */ /* 0x000fe20003f48000 */
[----:B------:R-:W-:-:S06]  /*0560*/  FFMA R8, R6, R8, -R4 ;  /* 0x0000000806087223 */ /* 0x000fcc0000000804 */
[----:B------:R-:W-:Y:S02]  /*0570*/  @!P6 FMUL R14, R14, 0.5 ;  /* 0x3f0000000e0ee820 */ /* 0x000fe40000400000 */
[----:B------:R-:W-:Y:S01]  /*0580*/  @!P1 FSEL R5, R5, R2, P2 ;  /* 0x0000000205059208 */ /* 0x000fe20001000000 */
[----:B------:R-:W-:Y:S01]  /*0590*/  FFMA R12, R6, R12, -R4 ;  /* 0x0000000c060c7223 */ /* 0x000fe20000000804 */
[----:B------:R-:W-:Y:S01]  /*05a0*/  FMUL R8, R8, 1.4426950216293334961 ;  /* 0x3fb8aa3b08087820 */ /* 0x000fe20000400000 */
[----:B------:R-:W-:Y:S01]  /*05b0*/  @!P5 FMUL R10, R10, 0.5 ;  /* 0x3f0000000a0ad820 */ /* 0x000fe20000400000 */
[----:B------:R-:W0:Y:S01]  /*05c0*/  MUFU.EX2 R14, R14 ;  /* 0x0000000e000e7308 */ /* 0x000e220000000800 */
[C-C-:B------:R-:W-:Y:S01]  /*05d0*/  FFMA R3, R7.reuse, R3, -R5.reuse ;  /* 0x0000000307037223 */ /* 0x140fe20000000805 */
[--C-:B------:R-:W-:Y:S01]  /*05e0*/  FFMA R11, R7, R11, -R5.reuse ;  /* 0x0000000b070b7223 */ /* 0x100fe20000000805 */
[----:B------:R-:W-:Y:S01]  /*05f0*/  FMUL R16, R12, 1.4426950216293334961 ;  /* 0x3fb8aa3b0c107820 */ /* 0x000fe20000400000 */
[----:B------:R-:W-:Y:S01]  /*0600*/  FSETP.GEU.AND P2, PT, R8, -126, PT ;  /* 0xc2fc00000800780b */ /* 0x000fe20003f4e000 */
[----:B------:R-:W-:Y:S01]  /*0610*/  FMUL R12, R3, 1.4426950216293334961 ;  /* 0x3fb8aa3b030c7820 */ /* 0x000fe20000400000 */
[----:B------:R-:W-:-:S02]  /*0620*/  FFMA R2, R7, R13, -R5 ;  /* 0x0000000d07027223 */ /* 0x000fc40000000805 */
[----:B------:R1:W2:Y:S01]  /*0630*/  MUFU.EX2 R15, R10 ;  /* 0x0000000a000f7308 */ /* 0x0002a20000000800 */
[----:B------:R-:W-:Y:S01]  /*0640*/  FMUL R13, R11, 1.4426950216293334961 ;  /* 0x3fb8aa3b0b0d7820 */ /* 0x000fe20000400000 */
[----:B------:R-:W-:Y:S01]  /*0650*/  FSETP.GEU.AND P1, PT, R12, -126, PT ;  /* 0xc2fc00000c00780b */ /* 0x000fe20003f2e000 */
[----:B------:R-:W-:Y:S01]  /*0660*/  FMUL R18, R2, 1.4426950216293334961 ;  /* 0x3fb8aa3b02127820 */ /* 0x000fe20000400000 */
[----:B------:R-:W-:Y:S01]  /*0670*/  FFMA R9, R7, R9, -R5 ;  /* 0x0000000907097223 */ /* 0x000fe20000000805 */
[----:B------:R-:W-:Y:S01]  /*0680*/  FSETP.GEU.AND P3, PT, R16, -126, PT ;  /* 0xc2fc00001000780b */ /* 0x000fe20003f6e000 */
[----:B------:R-:W3:Y:S01]  /*0690*/  LDC.64 R2, c[0x0][0x228] ;  /* 0x00008a00ff027b82 */ /* 0x000ee20000000a00 */
[----:B------:R-:W-:Y:S01]  /*06a0*/  FSETP.GEU.AND P4, PT, R13, -126, PT ;  /* 0xc2fc00000d00780b */ /* 0x000fe20003f8e000 */
[----:B0-----:R-:W-:Y:S01]  /*06b0*/  @!P6 FMUL R14, R14, R14 ;  /* 0x0000000e0e0ee220 */ /* 0x001fe20000400000 */
[----:B------:R-:W-:Y:S01]  /*06c0*/  FMUL R20, R9, 1.4426950216293334961 ;  /* 0x3fb8aa3b09147820 */ /* 0x000fe20000400000 */
[----:B------:R-:W-:Y:S01]  /*06d0*/  FSETP.GEU.AND P6, PT, R18, -126, PT ;  /* 0xc2fc00001200780b */ /* 0x000fe20003fce000 */
[----:B------:R-:W-:-:S03]  /*06e0*/  @!P2 FMUL R8, R8, 0.5 ;  /* 0x3f0000000808a820 */ /* 0x000fc60000400000 */
[----:B-1----:R-:W0:Y:S01]  /*06f0*/  LDC.64 R10, c[0x0][0x238] ;  /* 0x00008e00ff0a7b82 */ /* 0x002e220000000a00 */
[----:B--2---:R-:W-:Y:S01]  /*0700*/  @!P5 FMUL R15, R15, R15 ;  /* 0x0000000f0f0fd220 */ /* 0x004fe20000400000 */
[----:B------:R-:W-:Y:S01]  /*0710*/  FSETP.GEU.AND P5, PT, R20, -126, PT ;  /* 0xc2fc00001400780b */ /* 0x000fe20003fae000 */
[----:B------:R1:W-:Y:S01]  /*0720*/  MUFU.EX2 R23, R8 ;  /* 0x0000000800177308 */ /* 0x0003e20000000800 */
[----:B------:R-:W-:Y:S02]  /*0730*/  @!P1 FMUL R12, R12, 0.5 ;  /* 0x3f0000000c0c9820 */ /* 0x000fe40000400000 */
[----:B------:R-:W-:Y:S01]  /*0740*/  @!P4 FMUL R13, R13, 0.5 ;  /* 0x3f0000000d0dc820 */ /* 0x000fe20000400000 */
[----:B------:R-:W-:Y:S01]  /*0750*/  @!P3 FMUL R16, R16, 0.5 ;  /* 0x3f0000001010b820 */ /* 0x000fe20000400000 */
[----:B-1----:R-:W1:Y:S03]  /*0760*/  LDC.64 R8, c[0x0][0x230] ;  /* 0x00008c00ff087b82 */ /* 0x002e660000000a00 */
[----:B------:R-:W2:Y:S01]  /*0770*/  MUFU.EX2 R12, R12 ;  /* 0x0000000c000c7308 */ /* 0x000ea20000000800 */
[----:B------:R-:W-:-:S03]  /*0780*/  @!P6 FMUL R18, R18, 0.5 ;  /* 0x3f0000001212e820 */ /* 0x000fc60000400000 */
[----:B------:R-:W-:-:S04]  /*0790*/  @!P5 FMUL R20, R20, 0.5 ;  /* 0x3f0000001414d820 */ /* 0x000fc80000400000 */
[----:B------:R-:W4:Y:S08]  /*07a0*/  MUFU.EX2 R17, R13 ;  /* 0x0000000d00117308 */ /* 0x000f300000000800 */
[----:B------:R-:W5:Y:S08]  /*07b0*/  MUFU.EX2 R19, R16 ;  /* 0x0000001000137308 */ /* 0x000f700000000800 */
[----:B------:R-:W0:Y:S01]  /*07c0*/  MUFU.EX2 R21, R18 ;  /* 0x0000001200157308 */ /* 0x000e220000000800 */
[----:B--2---:R-:W-:-:S07]  /*07d0*/  @!P1 FMUL R12, R12, R12 ;  /* 0x0000000c0c0c9220 */ /* 0x004fce0000400000 */
[----:B------:R-:W2:Y:S01]  /*07e0*/  MUFU.EX2 R25, R20 ;  /* 0x0000001400197308 */ /* 0x000ea20000000800 */
[----:B----4-:R-:W-:Y:S01]  /*07f0*/  @!P4 FMUL R17, R17, R17 ;  /* 0x000000111111c220 */ /* 0x010fe20000400000 */
[----:B---3--:R-:W-:-:S04]  /*0800*/  IMAD.WIDE R2, R0, 0x4, R2 ;  /* 0x0000000400027825 */ /* 0x008fc800078e0202 */
[----:B------:R-:W-:Y:S01]  /*0810*/  FADD R14, R14, R15 ;  /* 0x0000000f0e0e7221 */ /* 0x000fe20000000000 */
[----:B-----5:R-:W-:Y:S01]  /*0820*/  @!P3 FMUL R19, R19, R19 ;  /* 0x000000131313b220 */ /* 0x020fe20000400000 */
[----:B------:R-:W-:Y:S01]  /*0830*/  FADD R12, R12, R17 ;  /* 0x000000110c0c7221 */ /* 0x000fe20000000000 */
[----:B-1----:R-:W-:-:S04]  /*0840*/  IMAD.WIDE R8, R0, 0x4, R8 ;  /* 0x0000000400087825 */ /* 0x002fc800078e0208 */
[----:B0-----:R-:W-:Y:S01]  /*0850*/  @!P6 FMUL R21, R21, R21 ;  /* 0x000000151515e220 */ /* 0x001fe20000400000 */
[----:B------:R-:W-:Y:S01]  /*0860*/  FADD R14, R14, R19 ;  /* 0x000000130e0e7221 */ /* 0x000fe20000000000 */
[----:B------:R0:W-:Y:S01]  /*0870*/  @!P0 STG.E.64 desc[UR4][R2.64], R6 ;  /* 0x0000000602008986 */ /* 0x0001e2000c101b04 */
[----:B------:R-:W-:Y:S01]  /*0880*/  @!P2 FMUL R23, R23, R23 ;  /* 0x000000171717a220 */ /* 0x000fe20000400000 */
[----:B------:R-:W-:Y:S02]  /*0890*/  FADD R12, R12, R21 ;  /* 0x000000150c0c7221 */ /* 0x000fe40000000000 */
[----:B------:R0:W-:Y:S01]  /*08a0*/  @!P0 STG.E.64 desc[UR4][R8.64], R4 ;  /* 0x0000000408008986 */ /* 0x0001e2000c101b04 */
[----:B--2---:R-:W-:Y:S01]  /*08b0*/  @!P5 FMUL R25, R25, R25 ;  /* 0x000000191919d220 */ /* 0x004fe20000400000 */
[----:B------:R-:W-:-:S04]  /*08c0*/  IMAD.WIDE R10, R0, 0x4, R10 ;  /* 0x00000004000a7825 */ /* 0x000fc800078e020a */
[----:B------:R-:W-:Y:S01]  /*08d0*/  FADD R14, R14, R23 ;  /* 0x000000170e0e7221 */ /* 0x000fe20000000000 */
[----:B------:R-:W-:Y:S01]  /*08e0*/  FADD R15, R12, R25 ;  /* 0x000000190c0f7221 */ /* 0x000fe20000000000 */
[----:B0-----:R-:W-:Y:S06]  /*08f0*/  @P0 EXIT ;  /* 0x000000000000094d */ /* 0x001fec0003800000 */
[----:B------:R-:W-:Y:S01]  /*0900*/  STG.E.64 desc[UR4][R10.64], R14 ;  /* 0x0000000e0a007986 */ /* 0x000fe2000c101b04 */
[----:B------:R-:W-:Y:S05]  /*0910*/  EXIT ;  /* 0x000000000000794d */ /* 0x000fea0003800000 */
.L_x_0:
[----:B------:R-:W-:-:S00]  /*0920*/  BRA `(.L_x_0) ;  /* 0xfffffffc00fc7947 */ /* 0x000fc0000383ffff */
[----:B------:R-:W-:-:S00]  /*0930*/  NOP ;  /* 0x0000000000007918 */ /* 0x000fc00000000000 */
        /* <DEDUP_REMOVED lines=12> */
.L_x_1:


//--------------------- .nv.constant0.triton_poi_fused__softmax_mul_2 --------------------------
	.section	.nv.constant0.triton_poi_fused__softmax_mul_2,"a",@progbits
	.sectionflags	@""
	.align	4
.nv.constant0.triton_poi_fused__softmax_mul_2:
	.zero		580
